//
// Generated by NVIDIA NVVM Compiler
//
// Compiler Build ID: CL-36424714
// Cuda compilation tools, release 13.0, V13.0.88
// Based on NVVM 20.0.0
//

.version 9.0
.target sm_100
.address_size 64

	// .globl	_Z14vec_add_kernelPfS_S_i

.visible .entry _Z14vec_add_kernelPfS_S_i(
	.param .u64 .ptr .align 1 _Z14vec_add_kernelPfS_S_i_param_0,
	.param .u64 .ptr .align 1 _Z14vec_add_kernelPfS_S_i_param_1,
	.param .u64 .ptr .align 1 _Z14vec_add_kernelPfS_S_i_param_2,
	.param .u32 _Z14vec_add_kernelPfS_S_i_param_3
)
{
	.reg .pred 	%p<2>;
	.reg .b32 	%r<6>;
	.reg .b32 	%f<4>;
	.reg .b64 	%rd<11>;

	ld.param.u64 	%rd1, [_Z14vec_add_kernelPfS_S_i_param_0];
	ld.param.u64 	%rd2, [_Z14vec_add_kernelPfS_S_i_param_1];
	ld.param.u64 	%rd3, [_Z14vec_add_kernelPfS_S_i_param_2];
	ld.param.u32 	%r2, [_Z14vec_add_kernelPfS_S_i_param_3];
	mov.u32 	%r3, %tid.x;
	mov.u32 	%r4, %ntid.x;
	mov.u32 	%r5, %ctaid.x;
	mad.lo.s32 	%r1, %r4, %r5, %r3;
	setp.ge.s32 	%p1, %r1, %r2;
	@%p1 bra 	$L__BB0_2;
	cvta.to.global.u64 	%rd4, %rd1;
	cvta.to.global.u64 	%rd5, %rd2;
	cvta.to.global.u64 	%rd6, %rd3;
	mul.wide.s32 	%rd7, %r1, 4;
	add.s64 	%rd8, %rd4, %rd7;
	ld.global.f32 	%f1, [%rd8];
	add.s64 	%rd9, %rd5, %rd7;
	ld.global.f32 	%f2, [%rd9];
	add.f32 	%f3, %f1, %f2;
	add.s64 	%rd10, %rd6, %rd7;
	st.global.f32 	[%rd10], %f3;
$L__BB0_2:
	ret;

}


// ===== COMPILED SASS (sm_100) =====

	.target	sm_100

	.elftype	@"ET_EXEC"


//--------------------- .note.nv.tkinfo           --------------------------
	.section	.note.nv.tkinfo,"",@"SHT_NOTE"
	.sectionflags	@"SHF_NOTE_NV_TKINFO"
	.tkinfo
        /*0018*/ 	.word	0x00000002
        /*0030*/ 	.string	""
        /*0030*/ 	.string	"ptxas"
        /*0030*/ 	.string	"Cuda compilation tools, release 13.0, V13.0.88"
        /*0030*/ 	.string	"Build cuda_13.0.r13.0/compiler.36424714_0"
        /*0030*/ 	.string	"-arch sm_100 -m 64 "



//--------------------- .note.nv.cuinfo           --------------------------
	.section	.note.nv.cuinfo,"",@"SHT_NOTE"
	.sectionflags	@"SHF_NOTE_NV_CUINFO"
        /*0018*/ 	.short	0x0002
        /*001a*/ 	.short	0x0064
        /*001c*/ 	.short	0x0082
	.zero		2


//--------------------- .nv.info                  --------------------------
	.section	.nv.info,"",@"SHT_CUDA_INFO"
	.align	4


	//----- nvinfo : EIATTR_REGCOUNT
	.align		4
        /*0000*/ 	.byte	0x04, 0x2f
        /*0002*/ 	.short	(.L_1 - .L_0)
	.align		4
.L_0:
        /*0004*/ 	.word	index@(_Z14vec_add_kernelPfS_S_i)
        /*0008*/ 	.word	0x0000000c


	//----- nvinfo : EIATTR_FRAME_SIZE
	.align		4
.L_1:
        /*000c*/ 	.byte	0x04, 0x11
        /*000e*/ 	.short	(.L_3 - .L_2)
	.align		4
.L_2:
        /*0010*/ 	.word	index@(_Z14vec_add_kernelPfS_S_i)
        /*0014*/ 	.word	0x00000000


	//----- nvinfo : EIATTR_MIN_STACK_SIZE
	.align		4
.L_3:
        /*0018*/ 	.byte	0x04, 0x12
        /*001a*/ 	.short	(.L_5 - .L_4)
	.align		4
.L_4:
        /*001c*/ 	.word	index@(_Z14vec_add_kernelPfS_S_i)
        /*0020*/ 	.word	0x00000000
.L_5:


//--------------------- .nv.compat                --------------------------
	.section	.nv.compat,"",@"SHT_CUDA_COMPAT_INFO"
	.align	4
        /*0000*/ 	.byte	0x02, 0x09, 0x00, 0x00, 0x02, 0x02, 0x01, 0x00, 0x02, 0x05, 0x05, 0x00, 0x03, 0x07, 0x01, 0x01
        /*0010*/ 	.byte	0x02, 0x03, 0x00, 0x00, 0x02, 0x06, 0x01, 0x00, 0x04, 0x0b, 0x08, 0x00, 0x09, 0x00, 0x00, 0x00
        /*0020*/ 	.byte	0x00, 0x00, 0x00, 0x00


//--------------------- .nv.info._Z14vec_add_kernelPfS_S_i --------------------------
	.section	.nv.info._Z14vec_add_kernelPfS_S_i,"",@"SHT_CUDA_INFO"
	.sectionflags	@""
	.align	4


	//----- nvinfo : EIATTR_CUDA_API_VERSION
	.align		4
        /*0000*/ 	.byte	0x04, 0x37
        /*0002*/ 	.short	(.L_7 - .L_6)
.L_6:
        /*0004*/ 	.word	0x00000082


	//----- nvinfo : EIATTR_KPARAM_INFO
	.align		4
.L_7:
        /*0008*/ 	.byte	0x04, 0x17
        /*000a*/ 	.short	(.L_9 - .L_8)
.L_8:
        /*000c*/ 	.word	0x00000000
        /*0010*/ 	.short	0x0003
        /*0012*/ 	.short	0x0018
        /*0014*/ 	.byte	0x00, 0xf0, 0x11, 0x00


	//----- nvinfo : EIATTR_KPARAM_INFO
	.align		4
.L_9:
        /*0018*/ 	.byte	0x04, 0x17
        /*001a*/ 	.short	(.L_11 - .L_10)
.L_10:
        /*001c*/ 	.word	0x00000000
        /*0020*/ 	.short	0x0002
        /*0022*/ 	.short	0x0010
        /*0024*/ 	.byte	0x00, 0xf5, 0x21, 0x00


	//----- nvinfo : EIATTR_KPARAM_INFO
	.align		4
.L_11:
        /*0028*/ 	.byte	0x04, 0x17
        /*002a*/ 	.short	(.L_13 - .L_12)
.L_12:
        /*002c*/ 	.word	0x00000000
        /*0030*/ 	.short	0x0001
        /*0032*/ 	.short	0x0008
        /*0034*/ 	.byte	0x00, 0xf5, 0x21, 0x00


	//----- nvinfo : EIATTR_KPARAM_INFO
	.align		4
.L_13:
        /*0038*/ 	.byte	0x04, 0x17
        /*003a*/ 	.short	(.L_15 - .L_14)
.L_14:
        /*003c*/ 	.word	0x00000000
        /*0040*/ 	.short	0x0000
        /*0042*/ 	.short	0x0000
        /*0044*/ 	.byte	0x00, 0xf5, 0x21, 0x00


	//----- nvinfo : EIATTR_SPARSE_MMA_MASK
	.align		4
.L_15:
        /*0048*/ 	.byte	0x03, 0x50
        /*004a*/ 	.short	0x0000


	//----- nvinfo : EIATTR_MAXREG_COUNT
	.align		4
        /*004c*/ 	.byte	0x03, 0x1b
        /*004e*/ 	.short	0x00ff


	//----- nvinfo : EIATTR_MERCURY_ISA_VERSION
	.align		4
        /*0050*/ 	.byte	0x03, 0x5f
        /*0052*/ 	.short	0x0101


	//----- nvinfo : EIATTR_VRC_CTA_INIT_COUNT
	.align		4
        /*0054*/ 	.byte	0x02, 0x4a
	.zero		1
	.zero		1


	//----- nvinfo : EIATTR_EXIT_INSTR_OFFSETS
	.align		4
        /*0058*/ 	.byte	0x04, 0x1c
        /*005a*/ 	.short	(.L_17 - .L_16)


	//   ....[0]....
.L_16:
        /*005c*/ 	.word	0x00000070


	//   ....[1]....
        /*0060*/ 	.word	0x00000130


	//----- nvinfo : EIATTR_CBANK_PARAM_SIZE
	.align		4
.L_17:
        /*0064*/ 	.byte	0x03, 0x19
        /*0066*/ 	.short	0x001c


	//----- nvinfo : EIATTR_PARAM_CBANK
	.align		4
        /*0068*/ 	.byte	0x04, 0x0a
        /*006a*/ 	.short	(.L_19 - .L_18)
	.align		4
.L_18:
        /*006c*/ 	.word	index@(.nv.constant0._Z14vec_add_kernelPfS_S_i)
        /*0070*/ 	.short	0x0380
        /*0072*/ 	.short	0x001c


	//----- nvinfo : EIATTR_SW_WAR
	.align		4
.L_19:
        /*0074*/ 	.byte	0x04, 0x36
        /*0076*/ 	.short	(.L_21 - .L_20)
.L_20:
        /*0078*/ 	.word	0x00000008
.L_21:


//--------------------- .nv.callgraph             --------------------------
	.section	.nv.callgraph,"",@"SHT_CUDA_CALLGRAPH"
	.align	4
	.sectionentsize	8
	.align		4
        /*0000*/ 	.word	0x00000000
	.align		4
        /*0004*/ 	.word	0xffffffff
	.align		4
        /*0008*/ 	.word	0x00000000
	.align		4
        /*000c*/ 	.word	0xfffffffe
	.align		4
        /*0010*/ 	.word	0x00000000
	.align		4
        /*0014*/ 	.word	0xfffffffd
	.align		4
        /*0018*/ 	.word	0x00000000
	.align		4
        /*001c*/ 	.word	0xfffffffc


//--------------------- .text._Z14vec_add_kernelPfS_S_i --------------------------
	.section	.text._Z14vec_add_kernelPfS_S_i,"ax",@progbits
	.align	128
        .global         _Z14vec_add_kernelPfS_S_i
        .type           _Z14vec_add_kernelPfS_S_i,@function
        .size           _Z14vec_add_kernelPfS_S_i,(.L_x_1 - _Z14vec_add_kernelPfS_S_i)
        .other          _Z14vec_add_kernelPfS_S_i,@"STO_CUDA_ENTRY STV_DEFAULT"
_Z14vec_add_kernelPfS_S_i:
.text._Z14vec_add_kernelPfS_S_i:
[----:B------:R-:W-:Y:S01]  /*0000*/  LDC R1, c[0x0][0x37c] ;  /* 0x0000df00ff017b82 */ /* 0x000fe20000000800 */
[----:B------:R-:W0:Y:S01]  /*0010*/  S2R R9, SR_TID.X ;  /* 0x0000000000097919 */ /* 0x000e220000002100 */
[----:B------:R-:W0:Y:S01]  /*0020*/  LDCU UR4, c[0x0][0x360] ;  /* 0x00006c00ff0477ac */ /* 0x000e220008000800 */
[----:B------:R-:W0:Y:S01]  /*0030*/  S2R R0, SR_CTAID.X ;  /* 0x0000000000007919 */ /* 0x000e220000002500 */
[----:B------:R-:W1:Y:S01]  /*0040*/  LDCU UR5, c[0x0][0x398] ;  /* 0x00007300ff0577ac */ /* 0x000e620008000800 */
[----:B0-----:R-:W-:-:S05]  /*0050*/  IMAD R9, R0, UR4, R9 ;  /* 0x0000000400097c24 */ /* 0x001fca000f8e0209 */
[----:B-1----:R-:W-:-:S13]  /*0060*/  ISETP.GE.AND P0, PT, R9, UR5, PT ;  /* 0x0000000509007c0c */ /* 0x002fda000bf06270 */
[----:B------:R-:W-:Y:S05]  /*0070*/  @P0 EXIT ;  /* 0x000000000000094d */ /* 0x000fea0003800000 */
[----:B------:R-:W0:Y:S01]  /*0080*/  LDC.64 R2, c[0x0][0x380] ;  /* 0x0000e000ff027b82 */ /* 0x000e220000000a00 */
[----:B------:R-:W1:Y:S07]  /*0090*/  LDCU.64 UR4, c[0x0][0x358] ;  /* 0x00006b00ff0477ac */ /* 0x000e6e0008000a00 */
[----:B------:R-:W2:Y:S08]  /*00a0*/  LDC.64 R4, c[0x0][0x388] ;  /* 0x0000e200ff047b82 */ /* 0x000eb00000000a00 */
[----:B------:R-:W3:Y:S01]  /*00b0*/  LDC.64 R6, c[0x0][0x390] ;  /* 0x0000e400ff067b82 */ /* 0x000ee20000000a00 */
[----:B0-----:R-:W-:-:S06]  /*00c0*/  IMAD.WIDE R2, R9, 0x4, R2 ;  /* 0x0000000409027825 */ /* 0x001fcc00078e0202 */
[----:B-1----:R-:W4:Y:S01]  /*00d0*/  LDG.E R2, desc[UR4][R2.64] ;  /* 0x0000000402027981 */ /* 0x002f22000c1e1900 */
[----:B--2---:R-:W-:-:S06]  /*00e0*/  IMAD.WIDE R4, R9, 0x4, R4 ;  /* 0x0000000409047825 */ /* 0x004fcc00078e0204 */
[----:B------:R-:W4:Y:S01]  /*00f0*/  LDG.E R5, desc[UR4][R4.64] ;  /* 0x0000000404057981 */ /* 0x000f22000c1e1900 */
[----:B---3--:R-:W-:-:S04]  /*0100*/  IMAD.WIDE R6, R9, 0x4, R6 ;  /* 0x0000000409067825 */ /* 0x008fc800078e0206 */
[----:B----4-:R-:W-:-:S05]  /*0110*/  FADD R9, R2, R5 ;  /* 0x0000000502097221 */ /* 0x010fca0000000000 */
[----:B------:R-:W-:Y:S01]  /*0120*/  STG.E desc[UR4][R6.64], R9 ;  /* 0x0000000906007986 */ /* 0x000fe2000c101904 */
[----:B------:R-:W-:Y:S05]  /*0130*/  EXIT ;  /* 0x000000000000794d */ /* 0x000fea0003800000 */
.L_x_0:
[----:B------:R-:W-:-:S00]  /*0140*/  BRA `(.L_x_0) ;  /* 0xfffffffc00fc7947 */ /* 0x000fc0000383ffff */
[----:B------:R-:W-:-:S00]  /*0150*/  NOP ;  /* 0x0000000000007918 */ /* 0x000fc00000000000 */
        /* <DEDUP_REMOVED lines=10> */
.L_x_1:


//--------------------- .nv.shared.reserved.0     --------------------------
	.section	.nv.shared.reserved.0,"aw",@nobits
	.weak		__nv_reservedSMEM_offset_0_alias
	.size		__nv_reservedSMEM_offset_0_alias, 0, 64
	.other		__nv_reservedSMEM_offset_0_alias,@"STO_CUDA_RESERVED_SHARED STV_DEFAULT"
__nv_reservedSMEM_offset_0_alias:
	.zero		0
	.zero		64


//--------------------- .nv.constant0._Z14vec_add_kernelPfS_S_i --------------------------
	.section	.nv.constant0._Z14vec_add_kernelPfS_S_i,"a",@progbits
	.sectionflags	@""
	.align	4
.nv.constant0._Z14vec_add_kernelPfS_S_i:
	.zero		924


//--------------------- SYMBOLS --------------------------

	.type		.nv.reservedSmem.offset0,@object
	.size		.nv.reservedSmem.offset0,0x4
